	.headerflags	@"EF_CUDA_TEXMODE_UNIFIED EF_CUDA_64BIT_ADDRESS EF_CUDA_ACCELERATORS EF_CUDA_SM90 EF_CUDA_VIRTUAL_SM(EF_CUDA_SM90)"
	.elftype	@"ET_EXEC"


//--------------------- .nv.info                  --------------------------
	.section	.nv.info,"",@"SHT_CUDA_INFO"
	.align	4


	//----- nvinfo : EIATTR_REGCOUNT
	.align		4
        /*0000*/ 	.byte	0x04, 0x2f
        /*0002*/ 	.short	(.L_3 - .L_2)
	.align		4
.L_2:
        /*0004*/ 	.word	index@(triton_poi_fused__native_batch_norm_legit_no_training_relu_5)
        /*0008*/ 	.word	0x00000010


	//----- nvinfo : EIATTR_MIN_STACK_SIZE
	.align		4
.L_3:
        /*000c*/ 	.byte	0x04, 0x12
        /*000e*/ 	.short	(.L_5 - .L_4)
	.align		4
.L_4:
        /*0010*/ 	.word	index@(triton_poi_fused__native_batch_norm_legit_no_training_relu_5)
        /*0014*/ 	.word	0x00000000


	//----- nvinfo : EIATTR_FRAME_SIZE
	.align		4
.L_5:
        /*0018*/ 	.byte	0x04, 0x11
        /*001a*/ 	.short	(.L_7 - .L_6)
	.align		4
.L_6:
        /*001c*/ 	.word	index@(triton_poi_fused__native_batch_norm_legit_no_training_relu_5)
        /*0020*/ 	.word	0x00000000


	//----- nvinfo : EIATTR_MIN_STACK_SIZE
	.align		4
.L_7:
        /*0024*/ 	.byte	0x04, 0x12
        /*0026*/ 	.short	(.L_9 - .L_8)
	.align		4
.L_8:
        /*0028*/ 	.word	index@(triton_poi_fused__native_batch_norm_legit_no_training_relu_5)
        /*002c*/ 	.word	0x00000000
.L_9:


//--------------------- .nv.info.triton_poi_fused__native_batch_norm_legit_no_training_relu_5 --------------------------
	.section	.nv.info.triton_poi_fused__native_batch_norm_legit_no_training_relu_5,"",@"SHT_CUDA_INFO"
	.sectionflags	@""
	.align	4


	//----- nvinfo : EIATTR_CUDA_API_VERSION
	.align		4
        /*0000*/ 	.byte	0x04, 0x37
        /*0002*/ 	.short	(.L_11 - .L_10)
.L_10:
        /*0004*/ 	.word	0x0000007c


	//----- nvinfo : EIATTR_KPARAM_INFO
	.align		4
.L_11:
        /*0008*/ 	.byte	0x04, 0x17
        /*000a*/ 	.short	(.L_13 - .L_12)
.L_12:
        /*000c*/ 	.word	0x00000000
        /*0010*/ 	.short	0x0006
        /*0012*/ 	.short	0x0030
        /*0014*/ 	.byte	0x00, 0xf0, 0x11, 0x00


	//----- nvinfo : EIATTR_KPARAM_INFO
	.align		4
.L_13:
        /*0018*/ 	.byte	0x04, 0x17
        /*001a*/ 	.short	(.L_15 - .L_14)
.L_14:
        /*001c*/ 	.word	0x00000000
        /*0020*/ 	.short	0x0005
        /*0022*/ 	.short	0x0028
        /*0024*/ 	.byte	0x00, 0xf4, 0x21, 0x00


	//----- nvinfo : EIATTR_KPARAM_INFO
	.align		4
.L_15:
        /*0028*/ 	.byte	0x04, 0x17
        /*002a*/ 	.short	(.L_17 - .L_16)
.L_16:
        /*002c*/ 	.word	0x00000000
        /*0030*/ 	.short	0x0004
        /*0032*/ 	.short	0x0020
        /*0034*/ 	.byte	0x00, 0xf4, 0x21, 0x00


	//----- nvinfo : EIATTR_KPARAM_INFO
	.align		4
.L_17:
        /*0038*/ 	.byte	0x04, 0x17
        /*003a*/ 	.short	(.L_19 - .L_18)
.L_18:
        /*003c*/ 	.word	0x00000000
        /*0040*/ 	.short	0x0003
        /*0042*/ 	.short	0x0018
        /*0044*/ 	.byte	0x00, 0xf4, 0x21, 0x00


	//----- nvinfo : EIATTR_KPARAM_INFO
	.align		4
.L_19:
        /*0048*/ 	.byte	0x04, 0x17
        /*004a*/ 	.short	(.L_21 - .L_20)
.L_20:
        /*004c*/ 	.word	0x00000000
        /*0050*/ 	.short	0x0002
        /*0052*/ 	.short	0x0010
        /*0054*/ 	.byte	0x00, 0xf4, 0x21, 0x00


	//----- nvinfo : EIATTR_KPARAM_INFO
	.align		4
.L_21:
        /*0058*/ 	.byte	0x04, 0x17
        /*005a*/ 	.short	(.L_23 - .L_22)
.L_22:
        /*005c*/ 	.word	0x00000000
        /*0060*/ 	.short	0x0001
        /*0062*/ 	.short	0x0008
        /*0064*/ 	.byte	0x00, 0xf4, 0x21, 0x00


	//----- nvinfo : EIATTR_KPARAM_INFO
	.align		4
.L_23:
        /*0068*/ 	.byte	0x04, 0x17
        /*006a*/ 	.short	(.L_25 - .L_24)
.L_24:
        /*006c*/ 	.word	0x00000000
        /*0070*/ 	.short	0x0000
        /*0072*/ 	.short	0x0000
        /*0074*/ 	.byte	0x00, 0xf4, 0x21, 0x00


	//----- nvinfo : EIATTR_SPARSE_MMA_MASK
	.align		4
.L_25:
        /*0078*/ 	.byte	0x03, 0x50
        /*007a*/ 	.short	0x0000


	//----- nvinfo : EIATTR_MAXREG_COUNT
	.align		4
        /*007c*/ 	.byte	0x03, 0x1b
        /*007e*/ 	.short	0x00ff


	//----- nvinfo : EIATTR_EXIT_INSTR_OFFSETS
	.align		4
        /*0080*/ 	.byte	0x04, 0x1c
        /*0082*/ 	.short	(.L_27 - .L_26)


	//   ....[0]....
.L_26:
        /*0084*/ 	.word	0x000002f0


	//----- nvinfo : EIATTR_REQNTID
	.align		4
.L_27:
        /*0088*/ 	.byte	0x04, 0x10
        /*008a*/ 	.short	(.L_29 - .L_28)
.L_28:
        /*008c*/ 	.word	0x00000080
        /*0090*/ 	.word	0x00000001
        /*0094*/ 	.word	0x00000001


	//----- nvinfo : EIATTR_CBANK_PARAM_SIZE
	.align		4
.L_29:
        /*0098*/ 	.byte	0x03, 0x19
        /*009a*/ 	.short	0x0034


	//----- nvinfo : EIATTR_PARAM_CBANK
	.align		4
        /*009c*/ 	.byte	0x04, 0x0a
        /*009e*/ 	.short	(.L_31 - .L_30)
	.align		4
.L_30:
        /*00a0*/ 	.word	index@(.nv.constant0.triton_poi_fused__native_batch_norm_legit_no_training_relu_5)
        /*00a4*/ 	.short	0x0210
        /*00a6*/ 	.short	0x0034


	//----- nvinfo : EIATTR_SW_WAR
	.align		4
.L_31:
        /*00a8*/ 	.byte	0x04, 0x36
        /*00aa*/ 	.short	(.L_33 - .L_32)
.L_32:
        /*00ac*/ 	.word	0x00000008
.L_33:


//--------------------- .nv.callgraph             --------------------------
	.section	.nv.callgraph,"",@"SHT_CUDA_CALLGRAPH"
	.align	4
	.sectionentsize	8
	.align		4
        /*0000*/ 	.word	0x00000000
	.align		4
        /*0004*/ 	.word	0xffffffff
	.align		4
        /*0008*/ 	.word	0x00000000
	.align		4
        /*000c*/ 	.word	0xfffffffe
	.align		4
        /*0010*/ 	.word	0x00000000
	.align		4
        /*0014*/ 	.word	0xfffffffd
	.align		4
        /*0018*/ 	.word	0x00000000
	.align		4
        /*001c*/ 	.word	0xfffffffc


//--------------------- .nv.constant4             --------------------------
	.section	.nv.constant4,"a",@progbits
	.align	8
	.align		8
.nv.constant4:
        /*0000*/ 	.dword	_$_str
	.align		8
        /*0008*/ 	.dword	_$_str_$_2


//--------------------- .text.triton_poi_fused__native_batch_norm_legit_no_training_relu_5 --------------------------
	.section	.text.triton_poi_fused__native_batch_norm_legit_no_training_relu_5,"ax",@progbits
	.align	128
        .global         triton_poi_fused__native_batch_norm_legit_no_training_relu_5
        .type           triton_poi_fused__native_batch_norm_legit_no_training_relu_5,@function
        .size           triton_poi_fused__native_batch_norm_legit_no_training_relu_5,(.L_x_1 - triton_poi_fused__native_batch_norm_legit_no_training_relu_5)
        .other          triton_poi_fused__native_batch_norm_legit_no_training_relu_5,@"STO_CUDA_ENTRY STV_DEFAULT"
triton_poi_fused__native_batch_norm_legit_no_training_relu_5:
.text.triton_poi_fused__native_batch_norm_legit_no_training_relu_5:
[----:B------:R-:W-:Y:S01]  /*0000*/  LDC R1, c[0x0][0x28] ;  /* 0x00000a00ff017b82 */ /* 0x000fe20000000800 */
[----:B------:R-:W1:Y:S07]  /*0010*/  S2R R0, SR_TID.X ;  /* 0x0000000000007919 */ /* 0x000e6e0000002100 */
[----:B------:R-:W2:Y:S01]  /*0020*/  LDC.64 R6, c[0x0][0x220] ;  /* 0x00008800ff067b82 */ /* 0x000ea20000000a00 */
[----:B------:R-:W-:Y:S01]  /*0030*/  ULDC.64 UR4, c[0x0][0x208] ;  /* 0x0000820000047ab9 */ /* 0x000fe20000000a00 */
[----:B------:R-:W3:Y:S06]  /*0040*/  S2R R3, SR_CTAID.X ;  /* 0x0000000000037919 */ /* 0x000eec0000002500 */
[----:B------:R-:W4:Y:S08]  /*0050*/  LDC.64 R4, c[0x0][0x218] ;  /* 0x00008600ff047b82 */ /* 0x000f300000000a00 */
[----:B------:R-:W5:Y:S08]  /*0060*/  LDC.64 R8, c[0x0][0x228] ;  /* 0x00008a00ff087b82 */ /* 0x000f700000000a00 */
[----:B------:R-:W5:Y:S01]  /*0070*/  LDC.64 R10, c[0x0][0x230] ;  /* 0x00008c00ff0a7b82 */ /* 0x000f620000000a00 */
[----:B-1----:R-:W-:-:S02]  /*0080*/  LOP3.LUT R0, R0, 0x7f, RZ, 0xc0, !PT ;  /* 0x0000007f00007812 */ /* 0x002fc400078ec0ff */
[----:B---3--:R-:W-:Y:S02]  /*0090*/  SHF.R.S32.HI R2, RZ, 0x18, R3 ;  /* 0x00000018ff027819 */ /* 0x008fe40000011403 */
[----:B------:R-:W-:Y:S02]  /*00a0*/  LEA R0, R3, R0, 0x7 ;  /* 0x0000000003007211 */ /* 0x000fe400078e38ff */
[----:B------:R-:W-:-:S04]  /*00b0*/  SGXT R3, R2, 0x1 ;  /* 0x000000010203781a */ /* 0x000fc80000000200 */
[----:B------:R-:W-:-:S04]  /*00c0*/  LEA.HI R3, R3, R0, RZ, 0x6 ;  /* 0x0000000003037211 */ /* 0x000fc800078f30ff */
[----:B------:R-:W-:-:S04]  /*00d0*/  SHF.R.S32.HI R3, RZ, 0x6, R3 ;  /* 0x00000006ff037819 */ /* 0x000fc80000011403 */
[----:B------:R-:W-:-:S04]  /*00e0*/  LEA.HI R2, R3, R3, RZ, 0x7 ;  /* 0x0000000303027211 */ /* 0x000fc800078f38ff */
[----:B------:R-:W-:-:S04]  /*00f0*/  LOP3.LUT R2, R2, 0xffffff80, RZ, 0xc0, !PT ;  /* 0xffffff8002027812 */ /* 0x000fc800078ec0ff */
[----:B------:R-:W-:Y:S02]  /*0100*/  IADD3 R13, R3, -R2, RZ ;  /* 0x80000002030d7210 */ /* 0x000fe40007ffe0ff */
[----:B------:R-:W1:Y:S03]  /*0110*/  LDC.64 R2, c[0x0][0x210] ;  /* 0x00008400ff027b82 */ /* 0x000e660000000a00 */
[----:B--2---:R-:W-:-:S06]  /*0120*/  IMAD.WIDE R6, R13, 0x4, R6 ;  /* 0x000000040d067825 */ /* 0x004fcc00078e0206 */
[----:B------:R-:W2:Y:S01]  /*0130*/  LDG.E.EL R6, desc[UR4][R6.64] ;  /* 0x0000000406067981 */ /* 0x000ea2000c2e1900 */
[----:B----4-:R-:W-:-:S04]  /*0140*/  IMAD.WIDE R4, R13, 0x4, R4 ;  /* 0x000000040d047825 */ /* 0x010fc800078e0204 */
[C---:B-----5:R-:W-:Y:S02]  /*0150*/  IMAD.WIDE R8, R13.reuse, 0x4, R8 ;  /* 0x000000040d087825 */ /* 0x060fe400078e0208 */
[----:B------:R3:W4:Y:S02]  /*0160*/  LDG.E.EL R5, desc[UR4][R4.64] ;  /* 0x0000000404057981 */ /* 0x000724000c2e1900 */
[----:B0-----:R-:W-:Y:S02]  /*0170*/  IMAD.WIDE R10, R13, 0x4, R10 ;  /* 0x000000040d0a7825 */ /* 0x001fe400078e020a */
[----:B------:R-:W5:Y:S02]  /*0180*/  LDG.E.EL R8, desc[UR4][R8.64] ;  /* 0x0000000408087981 */ /* 0x000f64000c2e1900 */
[C---:B-1----:R-:W-:Y:S02]  /*0190*/  IMAD.WIDE R2, R0.reuse, 0x4, R2 ;  /* 0x0000000400027825 */ /* 0x042fe400078e0202 */
[----:B------:R-:W5:Y:S04]  /*01a0*/  LDG.E.EL R11, desc[UR4][R10.64] ;  /* 0x000000040a0b7981 */ /* 0x000f68000c2e1900 */
[----:B------:R0:W4:Y:S01]  /*01b0*/  LDG.E R12, desc[UR4][R2.64] ;  /* 0x00000004020c7981 */ /* 0x000122000c1e1900 */
[----:B---3--:R-:W-:Y:S01]  /*01c0*/  HFMA2.MMA R4, -RZ, RZ, 1.625, 0 ;  /* 0x3e800000ff047435 */ /* 0x008fe200000001ff */
[----:B0-----:R-:W0:Y:S02]  /*01d0*/  LDC.64 R2, c[0x0][0x238] ;  /* 0x00008e00ff027b82 */ /* 0x001e240000000a00 */
[----:B0-----:R-:W-:-:S04]  /*01e0*/  IMAD.WIDE R2, R0, 0x4, R2 ;  /* 0x0000000400027825 */ /* 0x001fc800078e0202 */
[----:B--2---:R-:W-:-:S04]  /*01f0*/  FADD R6, R6, 9.9999997473787516356e-06 ;  /* 0x3727c5ac06067421 */ /* 0x004fc80000000000 */
[----:B------:R-:W0:Y:S02]  /*0200*/  MUFU.SQRT R7, R6 ;  /* 0x0000000600077308 */ /* 0x000e240000002000 */
[C---:B0-----:R-:W-:Y:S02]  /*0210*/  FSETP.GT.AND P0, PT, R7.reuse, 8.50705917302346158658e+37, PT ;  /* 0x7e8000000700780b */ /* 0x041fe40003f04000 */
[----:B------:R-:W-:-:S11]  /*0220*/  FSETP.GEU.AND P1, PT, R7, 1.175494350822287508e-38, PT ;  /* 0x008000000700780b */ /* 0x000fd60003f2e000 */
[----:B------:R-:W-:-:S04]  /*0230*/  @P0 FMUL R7, R7, 0.25 ;  /* 0x3e80000007070820 */ /* 0x000fc80000400000 */
[----:B------:R-:W-:-:S06]  /*0240*/  @!P1 FMUL R7, R7, 16777216 ;  /* 0x4b80000007079820 */ /* 0x000fcc0000400000 */
[----:B------:R-:W0:Y:S01]  /*0250*/  MUFU.RCP R7, R7 ;  /* 0x0000000700077308 */ /* 0x000e220000001000 */
[----:B------:R-:W-:Y:S01]  /*0260*/  FSEL R4, R4, 1, P0 ;  /* 0x3f80000004047808 */ /* 0x000fe20000000000 */
[----:B----4-:R-:W-:-:S04]  /*0270*/  FADD R5, R12, -R5 ;  /* 0x800000050c057221 */ /* 0x010fc80000000000 */
[----:B------:R-:W-:-:S04]  /*0280*/  @!P1 FMUL R4, R4, 16777216 ;  /* 0x4b80000004049820 */ /* 0x000fc80000400000 */
[----:B0-----:R-:W-:-:S04]  /*0290*/  FMUL R4, R7, R4 ;  /* 0x0000000407047220 */ /* 0x001fc80000400000 */
[----:B------:R-:W-:-:S04]  /*02a0*/  FMUL R4, R5, R4 ;  /* 0x0000000405047220 */ /* 0x000fc80000400000 */
[----:B-----5:R-:W-:-:S05]  /*02b0*/  FFMA R4, R8, R4, R11 ;  /* 0x0000000408047223 */ /* 0x020fca000000000b */
[----:B------:R-:W-:-:S04]  /*02c0*/  FSETP.GEU.AND P0, PT, R4, RZ, PT ;  /* 0x000000ff0400720b */ /* 0x000fc80003f0e000 */
[----:B------:R-:W-:-:S05]  /*02d0*/  FSEL R5, R4, RZ, P0 ;  /* 0x000000ff04057208 */ /* 0x000fca0000000000 */
[----:B------:R-:W-:Y:S01]  /*02e0*/  STG.E desc[UR4][R2.64], R5 ;  /* 0x0000000502007986 */ /* 0x000fe2000c101904 */
[----:B------:R-:W-:Y:S05]  /*02f0*/  EXIT ;  /* 0x000000000000794d */ /* 0x000fea0003800000 */
.L_x_0:
[----:B------:R-:W-:-:S00]  /*0300*/  BRA `(.L_x_0) ;  /* 0xfffffffc00fc7947 */ /* 0x000fc0000383ffff */
[----:B------:R-:W-:-:S00]  /*0310*/  NOP ;  /* 0x0000000000007918 */ /* 0x000fc00000000000 */
        /* <DEDUP_REMOVED lines=14> */
.L_x_1:


//--------------------- .nv.global.init           --------------------------
	.section	.nv.global.init,"aw",@progbits
.nv.global.init:
	.type		_$_str,@object
	.size		_$_str,(_$_str_$_2 - _$_str)
_$_str:
        /*0000*/ 	.byte	0x5f, 0x5f, 0x43, 0x55, 0x44, 0x41, 0x5f, 0x46, 0x54, 0x5a, 0x00
	.type		_$_str_$_2,@object
	.size		_$_str_$_2,(.L_1 - _$_str_$_2)
_$_str_$_2:
        /*000b*/ 	.byte	0x5f, 0x5f, 0x43, 0x55, 0x44, 0x41, 0x5f, 0x50, 0x52, 0x45, 0x43, 0x5f, 0x53, 0x51, 0x52, 0x54
        /*001b*/ 	.byte	0x00
.L_1:


//--------------------- .nv.constant0.triton_poi_fused__native_batch_norm_legit_no_training_relu_5 --------------------------
	.section	.nv.constant0.triton_poi_fused__native_batch_norm_legit_no_training_relu_5,"a",@progbits
	.sectionflags	@""
	.align	4
.nv.constant0.triton_poi_fused__native_batch_norm_legit_no_training_relu_5:
	.zero		580
